//
// Generated by NVIDIA NVVM Compiler
//
// Compiler Build ID: CL-36424714
// Cuda compilation tools, release 13.0, V13.0.88
// Based on NVVM 20.0.0
//

.version 9.0
.target sm_100
.address_size 64

	// .globl	_Z16globalMemoryDemoPfS_if
.const .align 4 .f32 d_constantValue;
.const .align 4 .b8 d_constantArray[1024];

.visible .entry _Z16globalMemoryDemoPfS_if(
	.param .u64 .ptr .align 1 _Z16globalMemoryDemoPfS_if_param_0,
	.param .u64 .ptr .align 1 _Z16globalMemoryDemoPfS_if_param_1,
	.param .u32 _Z16globalMemoryDemoPfS_if_param_2,
	.param .f32 _Z16globalMemoryDemoPfS_if_param_3
)
{
	.reg .pred 	%p<2>;
	.reg .b32 	%r<6>;
	.reg .b32 	%f<4>;
	.reg .b64 	%rd<8>;

	ld.param.u64 	%rd1, [_Z16globalMemoryDemoPfS_if_param_0];
	ld.param.u64 	%rd2, [_Z16globalMemoryDemoPfS_if_param_1];
	ld.param.u32 	%r2, [_Z16globalMemoryDemoPfS_if_param_2];
	ld.param.f32 	%f1, [_Z16globalMemoryDemoPfS_if_param_3];
	mov.u32 	%r3, %ctaid.x;
	mov.u32 	%r4, %ntid.x;
	mov.u32 	%r5, %tid.x;
	mad.lo.s32 	%r1, %r3, %r4, %r5;
	setp.ge.s32 	%p1, %r1, %r2;
	@%p1 bra 	$L__BB0_2;
	cvta.to.global.u64 	%rd3, %rd1;
	cvta.to.global.u64 	%rd4, %rd2;
	mul.wide.s32 	%rd5, %r1, 4;
	add.s64 	%rd6, %rd3, %rd5;
	ld.global.f32 	%f2, [%rd6];
	mul.f32 	%f3, %f1, %f2;
	add.s64 	%rd7, %rd4, %rd5;
	st.global.f32 	[%rd7], %f3;
$L__BB0_2:
	ret;

}
	// .globl	_Z18constantMemoryDemoPfS_i
.visible .entry _Z18constantMemoryDemoPfS_i(
	.param .u64 .ptr .align 1 _Z18constantMemoryDemoPfS_i_param_0,
	.param .u64 .ptr .align 1 _Z18constantMemoryDemoPfS_i_param_1,
	.param .u32 _Z18constantMemoryDemoPfS_i_param_2
)
{
	.reg .pred 	%p<2>;
	.reg .b32 	%r<6>;
	.reg .b32 	%f<4>;
	.reg .b64 	%rd<8>;

	ld.param.u64 	%rd1, [_Z18constantMemoryDemoPfS_i_param_0];
	ld.param.u64 	%rd2, [_Z18constantMemoryDemoPfS_i_param_1];
	ld.param.u32 	%r2, [_Z18constantMemoryDemoPfS_i_param_2];
	mov.u32 	%r3, %ctaid.x;
	mov.u32 	%r4, %ntid.x;
	mov.u32 	%r5, %tid.x;
	mad.lo.s32 	%r1, %r3, %r4, %r5;
	setp.ge.s32 	%p1, %r1, %r2;
	@%p1 bra 	$L__BB1_2;
	cvta.to.global.u64 	%rd3, %rd1;
	cvta.to.global.u64 	%rd4, %rd2;
	mul.wide.s32 	%rd5, %r1, 4;
	add.s64 	%rd6, %rd3, %rd5;
	ld.global.f32 	%f1, [%rd6];
	ld.const.f32 	%f2, [d_constantValue];
	mul.f32 	%f3, %f1, %f2;
	add.s64 	%rd7, %rd4, %rd5;
	st.global.f32 	[%rd7], %f3;
$L__BB1_2:
	ret;

}
	// .globl	_Z17constantArrayDemoPfS_ii
.visible .entry _Z17constantArrayDemoPfS_ii(
	.param .u64 .ptr .align 1 _Z17constantArrayDemoPfS_ii_param_0,
	.param .u64 .ptr .align 1 _Z17constantArrayDemoPfS_ii_param_1,
	.param .u32 _Z17constantArrayDemoPfS_ii_param_2,
	.param .u32 _Z17constantArrayDemoPfS_ii_param_3
)
{
	.reg .pred 	%p<2>;
	.reg .b32 	%r<7>;
	.reg .b32 	%f<4>;
	.reg .b64 	%rd<11>;

	ld.param.u64 	%rd1, [_Z17constantArrayDemoPfS_ii_param_0];
	ld.param.u64 	%rd2, [_Z17constantArrayDemoPfS_ii_param_1];
	ld.param.u32 	%r3, [_Z17constantArrayDemoPfS_ii_param_2];
	ld.param.u32 	%r2, [_Z17constantArrayDemoPfS_ii_param_3];
	mov.u32 	%r4, %ctaid.x;
	mov.u32 	%r5, %ntid.x;
	mov.u32 	%r6, %tid.x;
	mad.lo.s32 	%r1, %r4, %r5, %r6;
	setp.ge.s32 	%p1, %r1, %r3;
	@%p1 bra 	$L__BB2_2;
	cvta.to.global.u64 	%rd3, %rd1;
	cvta.to.global.u64 	%rd4, %rd2;
	mul.wide.s32 	%rd5, %r1, 4;
	add.s64 	%rd6, %rd3, %rd5;
	ld.global.f32 	%f1, [%rd6];
	mul.wide.s32 	%rd7, %r2, 4;
	mov.u64 	%rd8, d_constantArray;
	add.s64 	%rd9, %rd8, %rd7;
	ld.const.f32 	%f2, [%rd9];
	mul.f32 	%f3, %f1, %f2;
	add.s64 	%rd10, %rd4, %rd5;
	st.global.f32 	[%rd10], %f3;
$L__BB2_2:
	ret;

}
	// .globl	_Z15localMemoryDemoPfi
.visible .entry _Z15localMemoryDemoPfi(
	.param .u64 .ptr .align 1 _Z15localMemoryDemoPfi_param_0,
	.param .u32 _Z15localMemoryDemoPfi_param_1
)
{
	.reg .pred 	%p<2>;
	.reg .b32 	%r<72>;
	.reg .b32 	%f<126>;
	.reg .b64 	%rd<6>;

	ld.param.u32 	%r1, [_Z15localMemoryDemoPfi_param_1];
	mov.u32 	%r2, %ctaid.x;
	mov.u32 	%r3, %ntid.x;
	mov.u32 	%r4, %tid.x;
	mad.lo.s32 	%r5, %r2, %r3, %r4;
	setp.ge.s32 	%p1, %r5, %r1;
	@%p1 bra 	$L__BB3_2;
	ld.param.u64 	%rd5, [_Z15localMemoryDemoPfi_param_0];
	cvta.to.global.u64 	%rd2, %rd5;
	mov.u32 	%r6, %ctaid.x;
	mov.u32 	%r7, %ntid.x;
	mov.u32 	%r8, %tid.x;
	mad.lo.s32 	%r9, %r6, %r7, %r8;
	cvt.rn.f32.s32 	%f1, %r9;
	shl.b32 	%r10, %r9, 1;
	cvt.rn.f32.s32 	%f2, %r10;
	mul.lo.s32 	%r11, %r9, 3;
	cvt.rn.f32.s32 	%f3, %r11;
	shl.b32 	%r12, %r9, 2;
	cvt.rn.f32.s32 	%f4, %r12;
	mul.lo.s32 	%r13, %r9, 5;
	cvt.rn.f32.s32 	%f5, %r13;
	mul.lo.s32 	%r14, %r9, 6;
	cvt.rn.f32.s32 	%f6, %r14;
	mul.lo.s32 	%r15, %r9, 7;
	cvt.rn.f32.s32 	%f7, %r15;
	shl.b32 	%r16, %r9, 3;
	cvt.rn.f32.s32 	%f8, %r16;
	mul.lo.s32 	%r17, %r9, 9;
	cvt.rn.f32.s32 	%f9, %r17;
	mul.lo.s32 	%r18, %r9, 10;
	cvt.rn.f32.s32 	%f10, %r18;
	mul.lo.s32 	%r19, %r9, 11;
	cvt.rn.f32.s32 	%f11, %r19;
	mul.lo.s32 	%r20, %r9, 12;
	cvt.rn.f32.s32 	%f12, %r20;
	mul.lo.s32 	%r21, %r9, 13;
	cvt.rn.f32.s32 	%f13, %r21;
	mul.lo.s32 	%r22, %r9, 14;
	cvt.rn.f32.s32 	%f14, %r22;
	mul.lo.s32 	%r23, %r9, 15;
	cvt.rn.f32.s32 	%f15, %r23;
	shl.b32 	%r24, %r9, 4;
	cvt.rn.f32.s32 	%f16, %r24;
	mul.lo.s32 	%r25, %r9, 17;
	cvt.rn.f32.s32 	%f17, %r25;
	mul.lo.s32 	%r26, %r9, 18;
	cvt.rn.f32.s32 	%f18, %r26;
	mul.lo.s32 	%r27, %r9, 19;
	cvt.rn.f32.s32 	%f19, %r27;
	mul.lo.s32 	%r28, %r9, 20;
	cvt.rn.f32.s32 	%f20, %r28;
	mul.lo.s32 	%r29, %r9, 21;
	cvt.rn.f32.s32 	%f21, %r29;
	mul.lo.s32 	%r30, %r9, 22;
	cvt.rn.f32.s32 	%f22, %r30;
	mul.lo.s32 	%r31, %r9, 23;
	cvt.rn.f32.s32 	%f23, %r31;
	mul.lo.s32 	%r32, %r9, 24;
	cvt.rn.f32.s32 	%f24, %r32;
	mul.lo.s32 	%r33, %r9, 25;
	cvt.rn.f32.s32 	%f25, %r33;
	mul.lo.s32 	%r34, %r9, 26;
	cvt.rn.f32.s32 	%f26, %r34;
	mul.lo.s32 	%r35, %r9, 27;
	cvt.rn.f32.s32 	%f27, %r35;
	mul.lo.s32 	%r36, %r9, 28;
	cvt.rn.f32.s32 	%f28, %r36;
	mul.lo.s32 	%r37, %r9, 29;
	cvt.rn.f32.s32 	%f29, %r37;
	mul.lo.s32 	%r38, %r9, 30;
	cvt.rn.f32.s32 	%f30, %r38;
	mul.lo.s32 	%r39, %r9, 31;
	cvt.rn.f32.s32 	%f31, %r39;
	shl.b32 	%r40, %r9, 5;
	cvt.rn.f32.s32 	%f32, %r40;
	mul.lo.s32 	%r41, %r9, 33;
	cvt.rn.f32.s32 	%f33, %r41;
	mul.lo.s32 	%r42, %r9, 34;
	cvt.rn.f32.s32 	%f34, %r42;
	mul.lo.s32 	%r43, %r9, 35;
	cvt.rn.f32.s32 	%f35, %r43;
	mul.lo.s32 	%r44, %r9, 36;
	cvt.rn.f32.s32 	%f36, %r44;
	mul.lo.s32 	%r45, %r9, 37;
	cvt.rn.f32.s32 	%f37, %r45;
	mul.lo.s32 	%r46, %r9, 38;
	cvt.rn.f32.s32 	%f38, %r46;
	mul.lo.s32 	%r47, %r9, 39;
	cvt.rn.f32.s32 	%f39, %r47;
	mul.lo.s32 	%r48, %r9, 40;
	cvt.rn.f32.s32 	%f40, %r48;
	mul.lo.s32 	%r49, %r9, 41;
	cvt.rn.f32.s32 	%f41, %r49;
	mul.lo.s32 	%r50, %r9, 42;
	cvt.rn.f32.s32 	%f42, %r50;
	mul.lo.s32 	%r51, %r9, 43;
	cvt.rn.f32.s32 	%f43, %r51;
	mul.lo.s32 	%r52, %r9, 44;
	cvt.rn.f32.s32 	%f44, %r52;
	mul.lo.s32 	%r53, %r9, 45;
	cvt.rn.f32.s32 	%f45, %r53;
	mul.lo.s32 	%r54, %r9, 46;
	cvt.rn.f32.s32 	%f46, %r54;
	mul.lo.s32 	%r55, %r9, 47;
	cvt.rn.f32.s32 	%f47, %r55;
	mul.lo.s32 	%r56, %r9, 48;
	cvt.rn.f32.s32 	%f48, %r56;
	mul.lo.s32 	%r57, %r9, 49;
	cvt.rn.f32.s32 	%f49, %r57;
	mul.lo.s32 	%r58, %r9, 50;
	cvt.rn.f32.s32 	%f50, %r58;
	mul.lo.s32 	%r59, %r9, 51;
	cvt.rn.f32.s32 	%f51, %r59;
	mul.lo.s32 	%r60, %r9, 52;
	cvt.rn.f32.s32 	%f52, %r60;
	mul.lo.s32 	%r61, %r9, 53;
	cvt.rn.f32.s32 	%f53, %r61;
	mul.lo.s32 	%r62, %r9, 54;
	cvt.rn.f32.s32 	%f54, %r62;
	mul.lo.s32 	%r63, %r9, 55;
	cvt.rn.f32.s32 	%f55, %r63;
	mul.lo.s32 	%r64, %r9, 56;
	cvt.rn.f32.s32 	%f56, %r64;
	mul.lo.s32 	%r65, %r9, 57;
	cvt.rn.f32.s32 	%f57, %r65;
	mul.lo.s32 	%r66, %r9, 58;
	cvt.rn.f32.s32 	%f58, %r66;
	mul.lo.s32 	%r67, %r9, 59;
	cvt.rn.f32.s32 	%f59, %r67;
	mul.lo.s32 	%r68, %r9, 60;
	cvt.rn.f32.s32 	%f60, %r68;
	mul.lo.s32 	%r69, %r9, 61;
	cvt.rn.f32.s32 	%f61, %r69;
	mul.lo.s32 	%r70, %r9, 62;
	cvt.rn.f32.s32 	%f62, %r70;
	mul.lo.s32 	%r71, %r9, 63;
	cvt.rn.f32.s32 	%f63, %r71;
	add.f32 	%f64, %f1, %f2;
	add.f32 	%f65, %f64, %f3;
	add.f32 	%f66, %f65, %f4;
	add.f32 	%f67, %f66, %f5;
	add.f32 	%f68, %f67, %f6;
	add.f32 	%f69, %f68, %f7;
	add.f32 	%f70, %f69, %f8;
	add.f32 	%f71, %f70, %f9;
	add.f32 	%f72, %f71, %f10;
	add.f32 	%f73, %f72, %f11;
	add.f32 	%f74, %f73, %f12;
	add.f32 	%f75, %f74, %f13;
	add.f32 	%f76, %f75, %f14;
	add.f32 	%f77, %f76, %f15;
	add.f32 	%f78, %f77, %f16;
	add.f32 	%f79, %f78, %f17;
	add.f32 	%f80, %f79, %f18;
	add.f32 	%f81, %f80, %f19;
	add.f32 	%f82, %f81, %f20;
	add.f32 	%f83, %f82, %f21;
	add.f32 	%f84, %f83, %f22;
	add.f32 	%f85, %f84, %f23;
	add.f32 	%f86, %f85, %f24;
	add.f32 	%f87, %f86, %f25;
	add.f32 	%f88, %f87, %f26;
	add.f32 	%f89, %f88, %f27;
	add.f32 	%f90, %f89, %f28;
	add.f32 	%f91, %f90, %f29;
	add.f32 	%f92, %f91, %f30;
	add.f32 	%f93, %f92, %f31;
	add.f32 	%f94, %f93, %f32;
	add.f32 	%f95, %f94, %f33;
	add.f32 	%f96, %f95, %f34;
	add.f32 	%f97, %f96, %f35;
	add.f32 	%f98, %f97, %f36;
	add.f32 	%f99, %f98, %f37;
	add.f32 	%f100, %f99, %f38;
	add.f32 	%f101, %f100, %f39;
	add.f32 	%f102, %f101, %f40;
	add.f32 	%f103, %f102, %f41;
	add.f32 	%f104, %f103, %f42;
	add.f32 	%f105, %f104, %f43;
	add.f32 	%f106, %f105, %f44;
	add.f32 	%f107, %f106, %f45;
	add.f32 	%f108, %f107, %f46;
	add.f32 	%f109, %f108, %f47;
	add.f32 	%f110, %f109, %f48;
	add.f32 	%f111, %f110, %f49;
	add.f32 	%f112, %f111, %f50;
	add.f32 	%f113, %f112, %f51;
	add.f32 	%f114, %f113, %f52;
	add.f32 	%f115, %f114, %f53;
	add.f32 	%f116, %f115, %f54;
	add.f32 	%f117, %f116, %f55;
	add.f32 	%f118, %f117, %f56;
	add.f32 	%f119, %f118, %f57;
	add.f32 	%f120, %f119, %f58;
	add.f32 	%f121, %f120, %f59;
	add.f32 	%f122, %f121, %f60;
	add.f32 	%f123, %f122, %f61;
	add.f32 	%f124, %f123, %f62;
	add.f32 	%f125, %f124, %f63;
	mul.wide.s32 	%rd3, %r9, 4;
	add.s64 	%rd4, %rd2, %rd3;
	st.global.f32 	[%rd4], %f125;
$L__BB3_2:
	ret;

}
	// .globl	_Z18compareMemoryTypesPfS_i
.visible .entry _Z18compareMemoryTypesPfS_i(
	.param .u64 .ptr .align 1 _Z18compareMemoryTypesPfS_i_param_0,
	.param .u64 .ptr .align 1 _Z18compareMemoryTypesPfS_i_param_1,
	.param .u32 _Z18compareMemoryTypesPfS_i_param_2
)
{
	.reg .pred 	%p<2>;
	.reg .b32 	%r<6>;
	.reg .b32 	%f<4>;
	.reg .b64 	%rd<8>;

	ld.param.u64 	%rd1, [_Z18compareMemoryTypesPfS_i_param_0];
	ld.param.u64 	%rd2, [_Z18compareMemoryTypesPfS_i_param_1];
	ld.param.u32 	%r2, [_Z18compareMemoryTypesPfS_i_param_2];
	mov.u32 	%r3, %ctaid.x;
	mov.u32 	%r4, %ntid.x;
	mov.u32 	%r5, %tid.x;
	mad.lo.s32 	%r1, %r3, %r4, %r5;
	setp.ge.s32 	%p1, %r1, %r2;
	@%p1 bra 	$L__BB4_2;
	cvta.to.global.u64 	%rd3, %rd1;
	cvta.to.global.u64 	%rd4, %rd2;
	mul.wide.s32 	%rd5, %r1, 4;
	add.s64 	%rd6, %rd3, %rd5;
	ld.global.f32 	%f1, [%rd6];
	ld.const.f32 	%f2, [d_constantValue];
	add.f32 	%f3, %f1, %f2;
	add.s64 	%rd7, %rd4, %rd5;
	st.global.f32 	[%rd7], %f3;
$L__BB4_2:
	ret;

}


// ===== COMPILED SASS (sm_100) =====

	.target	sm_100

	.elftype	@"ET_EXEC"


//--------------------- .note.nv.tkinfo           --------------------------
	.section	.note.nv.tkinfo,"",@"SHT_NOTE"
	.sectionflags	@"SHF_NOTE_NV_TKINFO"
	.tkinfo
        /*0018*/ 	.word	0x00000002
        /*0030*/ 	.string	""
        /*0030*/ 	.string	"ptxas"
        /*0030*/ 	.string	"Cuda compilation tools, release 13.0, V13.0.88"
        /*0030*/ 	.string	"Build cuda_13.0.r13.0/compiler.36424714_0"
        /*0030*/ 	.string	"-arch sm_100 -m 64 "



//--------------------- .note.nv.cuinfo           --------------------------
	.section	.note.nv.cuinfo,"",@"SHT_NOTE"
	.sectionflags	@"SHF_NOTE_NV_CUINFO"
        /*0018*/ 	.short	0x0002
        /*001a*/ 	.short	0x0064
        /*001c*/ 	.short	0x0082
	.zero		2


//--------------------- .nv.info                  --------------------------
	.section	.nv.info,"",@"SHT_CUDA_INFO"
	.align	4


	//----- nvinfo : EIATTR_REGCOUNT
	.align		4
        /*0000*/ 	.byte	0x04, 0x2f
        /*0002*/ 	.short	(.L_3 - .L_2)
	.align		4
.L_2:
        /*0004*/ 	.word	index@(_Z16globalMemoryDemoPfS_if)
        /*0008*/ 	.word	0x0000000a


	//----- nvinfo : EIATTR_FRAME_SIZE
	.align		4
.L_3:
        /*000c*/ 	.byte	0x04, 0x11
        /*000e*/ 	.short	(.L_5 - .L_4)
	.align		4
.L_4:
        /*0010*/ 	.word	index@(_Z16globalMemoryDemoPfS_if)
        /*0014*/ 	.word	0x00000000


	//----- nvinfo : EIATTR_REGCOUNT
	.align		4
.L_5:
        /*0018*/ 	.byte	0x04, 0x2f
        /*001a*/ 	.short	(.L_7 - .L_6)
	.align		4
.L_6:
        /*001c*/ 	.word	index@(_Z18constantMemoryDemoPfS_i)
        /*0020*/ 	.word	0x0000000a


	//----- nvinfo : EIATTR_FRAME_SIZE
	.align		4
.L_7:
        /*0024*/ 	.byte	0x04, 0x11
        /*0026*/ 	.short	(.L_9 - .L_8)
	.align		4
.L_8:
        /*0028*/ 	.word	index@(_Z18constantMemoryDemoPfS_i)
        /*002c*/ 	.word	0x00000000


	//----- nvinfo : EIATTR_REGCOUNT
	.align		4
.L_9:
        /*0030*/ 	.byte	0x04, 0x2f
        /*0032*/ 	.short	(.L_11 - .L_10)
	.align		4
.L_10:
        /*0034*/ 	.word	index@(_Z17constantArrayDemoPfS_ii)
        /*0038*/ 	.word	0x0000000a


	//----- nvinfo : EIATTR_FRAME_SIZE
	.align		4
.L_11:
        /*003c*/ 	.byte	0x04, 0x11
        /*003e*/ 	.short	(.L_13 - .L_12)
	.align		4
.L_12:
        /*0040*/ 	.word	index@(_Z17constantArrayDemoPfS_ii)
        /*0044*/ 	.word	0x00000000


	//----- nvinfo : EIATTR_REGCOUNT
	.align		4
.L_13:
        /*0048*/ 	.byte	0x04, 0x2f
        /*004a*/ 	.short	(.L_15 - .L_14)
	.align		4
.L_14:
        /*004c*/ 	.word	index@(_Z15localMemoryDemoPfi)
        /*0050*/ 	.word	0x0000000b


	//----- nvinfo : EIATTR_FRAME_SIZE
	.align		4
.L_15:
        /*0054*/ 	.byte	0x04, 0x11
        /*0056*/ 	.short	(.L_17 - .L_16)
	.align		4
.L_16:
        /*0058*/ 	.word	index@(_Z15localMemoryDemoPfi)
        /*005c*/ 	.word	0x00000000


	//----- nvinfo : EIATTR_REGCOUNT
	.align		4
.L_17:
        /*0060*/ 	.byte	0x04, 0x2f
        /*0062*/ 	.short	(.L_19 - .L_18)
	.align		4
.L_18:
        /*0064*/ 	.word	index@(_Z18compareMemoryTypesPfS_i)
        /*0068*/ 	.word	0x0000000a


	//----- nvinfo : EIATTR_FRAME_SIZE
	.align		4
.L_19:
        /*006c*/ 	.byte	0x04, 0x11
        /*006e*/ 	.short	(.L_21 - .L_20)
	.align		4
.L_20:
        /*0070*/ 	.word	index@(_Z18compareMemoryTypesPfS_i)
        /*0074*/ 	.word	0x00000000


	//----- nvinfo : EIATTR_MIN_STACK_SIZE
	.align		4
.L_21:
        /*0078*/ 	.byte	0x04, 0x12
        /*007a*/ 	.short	(.L_23 - .L_22)
	.align		4
.L_22:
        /*007c*/ 	.word	index@(_Z18compareMemoryTypesPfS_i)
        /*0080*/ 	.word	0x00000000


	//----- nvinfo : EIATTR_MIN_STACK_SIZE
	.align		4
.L_23:
        /*0084*/ 	.byte	0x04, 0x12
        /*0086*/ 	.short	(.L_25 - .L_24)
	.align		4
.L_24:
        /*0088*/ 	.word	index@(_Z15localMemoryDemoPfi)
        /*008c*/ 	.word	0x00000000


	//----- nvinfo : EIATTR_MIN_STACK_SIZE
	.align		4
.L_25:
        /*0090*/ 	.byte	0x04, 0x12
        /*0092*/ 	.short	(.L_27 - .L_26)
	.align		4
.L_26:
        /*0094*/ 	.word	index@(_Z17constantArrayDemoPfS_ii)
        /*0098*/ 	.word	0x00000000


	//----- nvinfo : EIATTR_MIN_STACK_SIZE
	.align		4
.L_27:
        /*009c*/ 	.byte	0x04, 0x12
        /*009e*/ 	.short	(.L_29 - .L_28)
	.align		4
.L_28:
        /*00a0*/ 	.word	index@(_Z18constantMemoryDemoPfS_i)
        /*00a4*/ 	.word	0x00000000


	//----- nvinfo : EIATTR_MIN_STACK_SIZE
	.align		4
.L_29:
        /*00a8*/ 	.byte	0x04, 0x12
        /*00aa*/ 	.short	(.L_31 - .L_30)
	.align		4
.L_30:
        /*00ac*/ 	.word	index@(_Z16globalMemoryDemoPfS_if)
        /*00b0*/ 	.word	0x00000000
.L_31:


//--------------------- .nv.compat                --------------------------
	.section	.nv.compat,"",@"SHT_CUDA_COMPAT_INFO"
	.align	4
        /*0000*/ 	.byte	0x02, 0x09, 0x00, 0x00, 0x02, 0x02, 0x01, 0x00, 0x02, 0x05, 0x05, 0x00, 0x03, 0x07, 0x01, 0x01
        /*0010*/ 	.byte	0x02, 0x03, 0x00, 0x00, 0x02, 0x06, 0x01, 0x00, 0x04, 0x0b, 0x08, 0x00, 0x09, 0x00, 0x00, 0x00
        /*0020*/ 	.byte	0x00, 0x00, 0x00, 0x00


//--------------------- .nv.info._Z18compareMemoryTypesPfS_i --------------------------
	.section	.nv.info._Z18compareMemoryTypesPfS_i,"",@"SHT_CUDA_INFO"
	.sectionflags	@""
	.align	4


	//----- nvinfo : EIATTR_CUDA_API_VERSION
	.align		4
        /*0000*/ 	.byte	0x04, 0x37
        /*0002*/ 	.short	(.L_33 - .L_32)
.L_32:
        /*0004*/ 	.word	0x00000082


	//----- nvinfo : EIATTR_KPARAM_INFO
	.align		4
.L_33:
        /*0008*/ 	.byte	0x04, 0x17
        /*000a*/ 	.short	(.L_35 - .L_34)
.L_34:
        /*000c*/ 	.word	0x00000000
        /*0010*/ 	.short	0x0002
        /*0012*/ 	.short	0x0010
        /*0014*/ 	.byte	0x00, 0xf0, 0x11, 0x00


	//----- nvinfo : EIATTR_KPARAM_INFO
	.align		4
.L_35:
        /*0018*/ 	.byte	0x04, 0x17
        /*001a*/ 	.short	(.L_37 - .L_36)
.L_36:
        /*001c*/ 	.word	0x00000000
        /*0020*/ 	.short	0x0001
        /*0022*/ 	.short	0x0008
        /*0024*/ 	.byte	0x00, 0xf5, 0x21, 0x00


	//----- nvinfo : EIATTR_KPARAM_INFO
	.align		4
.L_37:
        /*0028*/ 	.byte	0x04, 0x17
        /*002a*/ 	.short	(.L_39 - .L_38)
.L_38:
        /*002c*/ 	.word	0x00000000
        /*0030*/ 	.short	0x0000
        /*0032*/ 	.short	0x0000
        /*0034*/ 	.byte	0x00, 0xf5, 0x21, 0x00


	//----- nvinfo : EIATTR_SPARSE_MMA_MASK
	.align		4
.L_39:
        /*0038*/ 	.byte	0x03, 0x50
        /*003a*/ 	.short	0x0000


	//----- nvinfo : EIATTR_MAXREG_COUNT
	.align		4
        /*003c*/ 	.byte	0x03, 0x1b
        /*003e*/ 	.short	0x00ff


	//----- nvinfo : EIATTR_MERCURY_ISA_VERSION
	.align		4
        /*0040*/ 	.byte	0x03, 0x5f
        /*0042*/ 	.short	0x0101


	//----- nvinfo : EIATTR_VRC_CTA_INIT_COUNT
	.align		4
        /*0044*/ 	.byte	0x02, 0x4a
	.zero		1
	.zero		1


	//----- nvinfo : EIATTR_EXIT_INSTR_OFFSETS
	.align		4
        /*0048*/ 	.byte	0x04, 0x1c
        /*004a*/ 	.short	(.L_41 - .L_40)


	//   ....[0]....
.L_40:
        /*004c*/ 	.word	0x00000070


	//   ....[1]....
        /*0050*/ 	.word	0x00000110


	//----- nvinfo : EIATTR_CBANK_PARAM_SIZE
	.align		4
.L_41:
        /*0054*/ 	.byte	0x03, 0x19
        /*0056*/ 	.short	0x0014


	//----- nvinfo : EIATTR_PARAM_CBANK
	.align		4
        /*0058*/ 	.byte	0x04, 0x0a
        /*005a*/ 	.short	(.L_43 - .L_42)
	.align		4
.L_42:
        /*005c*/ 	.word	index@(.nv.constant0._Z18compareMemoryTypesPfS_i)
        /*0060*/ 	.short	0x0380
        /*0062*/ 	.short	0x0014


	//----- nvinfo : EIATTR_SW_WAR
	.align		4
.L_43:
        /*0064*/ 	.byte	0x04, 0x36
        /*0066*/ 	.short	(.L_45 - .L_44)
.L_44:
        /*0068*/ 	.word	0x00000008
.L_45:


//--------------------- .nv.info._Z15localMemoryDemoPfi --------------------------
	.section	.nv.info._Z15localMemoryDemoPfi,"",@"SHT_CUDA_INFO"
	.sectionflags	@""
	.align	4


	//----- nvinfo : EIATTR_CUDA_API_VERSION
	.align		4
        /*0000*/ 	.byte	0x04, 0x37
        /*0002*/ 	.short	(.L_47 - .L_46)
.L_46:
        /*0004*/ 	.word	0x00000082


	//----- nvinfo : EIATTR_KPARAM_INFO
	.align		4
.L_47:
        /*0008*/ 	.byte	0x04, 0x17
        /*000a*/ 	.short	(.L_49 - .L_48)
.L_48:
        /*000c*/ 	.word	0x00000000
        /*0010*/ 	.short	0x0001
        /*0012*/ 	.short	0x0008
        /*0014*/ 	.byte	0x00, 0xf0, 0x11, 0x00


	//----- nvinfo : EIATTR_KPARAM_INFO
	.align		4
.L_49:
        /*0018*/ 	.byte	0x04, 0x17
        /*001a*/ 	.short	(.L_51 - .L_50)
.L_50:
        /*001c*/ 	.word	0x00000000
        /*0020*/ 	.short	0x0000
        /*0022*/ 	.short	0x0000
        /*0024*/ 	.byte	0x00, 0xf5, 0x21, 0x00


	//----- nvinfo : EIATTR_SPARSE_MMA_MASK
	.align		4
.L_51:
        /*0028*/ 	.byte	0x03, 0x50
        /*002a*/ 	.short	0x0000


	//----- nvinfo : EIATTR_MAXREG_COUNT
	.align		4
        /*002c*/ 	.byte	0x03, 0x1b
        /*002e*/ 	.short	0x00ff


	//----- nvinfo : EIATTR_MERCURY_ISA_VERSION
	.align		4
        /*0030*/ 	.byte	0x03, 0x5f
        /*0032*/ 	.short	0x0101


	//----- nvinfo : EIATTR_VRC_CTA_INIT_COUNT
	.align		4
        /*0034*/ 	.byte	0x02, 0x4a
	.zero		1
	.zero		1


	//----- nvinfo : EIATTR_EXIT_INSTR_OFFSETS
	.align		4
        /*0038*/ 	.byte	0x04, 0x1c
        /*003a*/ 	.short	(.L_53 - .L_52)


	//   ....[0]....
.L_52:
        /*003c*/ 	.word	0x00000070


	//   ....[1]....
        /*0040*/ 	.word	0x00000c90


	//----- nvinfo : EIATTR_CBANK_PARAM_SIZE
	.align		4
.L_53:
        /*0044*/ 	.byte	0x03, 0x19
        /*0046*/ 	.short	0x000c


	//----- nvinfo : EIATTR_PARAM_CBANK
	.align		4
        /*0048*/ 	.byte	0x04, 0x0a
        /*004a*/ 	.short	(.L_55 - .L_54)
	.align		4
.L_54:
        /*004c*/ 	.word	index@(.nv.constant0._Z15localMemoryDemoPfi)
        /*0050*/ 	.short	0x0380
        /*0052*/ 	.short	0x000c


	//----- nvinfo : EIATTR_SW_WAR
	.align		4
.L_55:
        /*0054*/ 	.byte	0x04, 0x36
        /*0056*/ 	.short	(.L_57 - .L_56)
.L_56:
        /*0058*/ 	.word	0x00000008
.L_57:


//--------------------- .nv.info._Z17constantArrayDemoPfS_ii --------------------------
	.section	.nv.info._Z17constantArrayDemoPfS_ii,"",@"SHT_CUDA_INFO"
	.sectionflags	@""
	.align	4


	//----- nvinfo : EIATTR_CUDA_API_VERSION
	.align		4
        /*0000*/ 	.byte	0x04, 0x37
        /*0002*/ 	.short	(.L_59 - .L_58)
.L_58:
        /*0004*/ 	.word	0x00000082


	//----- nvinfo : EIATTR_KPARAM_INFO
	.align		4
.L_59:
        /*0008*/ 	.byte	0x04, 0x17
        /*000a*/ 	.short	(.L_61 - .L_60)
.L_60:
        /*000c*/ 	.word	0x00000000
        /*0010*/ 	.short	0x0003
        /*0012*/ 	.short	0x0014
        /*0014*/ 	.byte	0x00, 0xf0, 0x11, 0x00


	//----- nvinfo : EIATTR_KPARAM_INFO
	.align		4
.L_61:
        /*0018*/ 	.byte	0x04, 0x17
        /*001a*/ 	.short	(.L_63 - .L_62)
.L_62:
        /*001c*/ 	.word	0x00000000
        /*0020*/ 	.short	0x0002
        /*0022*/ 	.short	0x0010
        /*0024*/ 	.byte	0x00, 0xf0, 0x11, 0x00


	//----- nvinfo : EIATTR_KPARAM_INFO
	.align		4
.L_63:
        /*0028*/ 	.byte	0x04, 0x17
        /*002a*/ 	.short	(.L_65 - .L_64)
.L_64:
        /*002c*/ 	.word	0x00000000
        /*0030*/ 	.short	0x0001
        /*0032*/ 	.short	0x0008
        /*0034*/ 	.byte	0x00, 0xf5, 0x21, 0x00


	//----- nvinfo : EIATTR_KPARAM_INFO
	.align		4
.L_65:
        /*0038*/ 	.byte	0x04, 0x17
        /*003a*/ 	.short	(.L_67 - .L_66)
.L_66:
        /*003c*/ 	.word	0x00000000
        /*0040*/ 	.short	0x0000
        /*0042*/ 	.short	0x0000
        /*0044*/ 	.byte	0x00, 0xf5, 0x21, 0x00


	//----- nvinfo : EIATTR_SPARSE_MMA_MASK
	.align		4
.L_67:
        /*0048*/ 	.byte	0x03, 0x50
        /*004a*/ 	.short	0x0000


	//----- nvinfo : EIATTR_MAXREG_COUNT
	.align		4
        /*004c*/ 	.byte	0x03, 0x1b
        /*004e*/ 	.short	0x00ff


	//----- nvinfo : EIATTR_MERCURY_ISA_VERSION
	.align		4
        /*0050*/ 	.byte	0x03, 0x5f
        /*0052*/ 	.short	0x0101


	//----- nvinfo : EIATTR_VRC_CTA_INIT_COUNT
	.align		4
        /*0054*/ 	.byte	0x02, 0x4a
	.zero		1
	.zero		1


	//----- nvinfo : EIATTR_EXIT_INSTR_OFFSETS
	.align		4
        /*0058*/ 	.byte	0x04, 0x1c
        /*005a*/ 	.short	(.L_69 - .L_68)


	//   ....[0]....
.L_68:
        /*005c*/ 	.word	0x00000070


	//   ....[1]....
        /*0060*/ 	.word	0x00000140


	//----- nvinfo : EIATTR_CBANK_PARAM_SIZE
	.align		4
.L_69:
        /*0064*/ 	.byte	0x03, 0x19
        /*0066*/ 	.short	0x0018


	//----- nvinfo : EIATTR_PARAM_CBANK
	.align		4
        /*0068*/ 	.byte	0x04, 0x0a
        /*006a*/ 	.short	(.L_71 - .L_70)
	.align		4
.L_70:
        /*006c*/ 	.word	index@(.nv.constant0._Z17constantArrayDemoPfS_ii)
        /*0070*/ 	.short	0x0380
        /*0072*/ 	.short	0x0018


	//----- nvinfo : EIATTR_SW_WAR
	.align		4
.L_71:
        /*0074*/ 	.byte	0x04, 0x36
        /*0076*/ 	.short	(.L_73 - .L_72)
.L_72:
        /*0078*/ 	.word	0x00000008
.L_73:


//--------------------- .nv.info._Z18constantMemoryDemoPfS_i --------------------------
	.section	.nv.info._Z18constantMemoryDemoPfS_i,"",@"SHT_CUDA_INFO"
	.sectionflags	@""
	.align	4


	//----- nvinfo : EIATTR_CUDA_API_VERSION
	.align		4
        /*0000*/ 	.byte	0x04, 0x37
        /*0002*/ 	.short	(.L_75 - .L_74)
.L_74:
        /*0004*/ 	.word	0x00000082


	//----- nvinfo : EIATTR_KPARAM_INFO
	.align		4
.L_75:
        /*0008*/ 	.byte	0x04, 0x17
        /*000a*/ 	.short	(.L_77 - .L_76)
.L_76:
        /*000c*/ 	.word	0x00000000
        /*0010*/ 	.short	0x0002
        /*0012*/ 	.short	0x0010
        /*0014*/ 	.byte	0x00, 0xf0, 0x11, 0x00


	//----- nvinfo : EIATTR_KPARAM_INFO
	.align		4
.L_77:
        /*0018*/ 	.byte	0x04, 0x17
        /*001a*/ 	.short	(.L_79 - .L_78)
.L_78:
        /*001c*/ 	.word	0x00000000
        /*0020*/ 	.short	0x0001
        /*0022*/ 	.short	0x0008
        /*0024*/ 	.byte	0x00, 0xf5, 0x21, 0x00


	//----- nvinfo : EIATTR_KPARAM_INFO
	.align		4
.L_79:
        /*0028*/ 	.byte	0x04, 0x17
        /*002a*/ 	.short	(.L_81 - .L_80)
.L_80:
        /*002c*/ 	.word	0x00000000
        /*0030*/ 	.short	0x0000
        /*0032*/ 	.short	0x0000
        /*0034*/ 	.byte	0x00, 0xf5, 0x21, 0x00


	//----- nvinfo : EIATTR_SPARSE_MMA_MASK
	.align		4
.L_81:
        /*0038*/ 	.byte	0x03, 0x50
        /*003a*/ 	.short	0x0000


	//----- nvinfo : EIATTR_MAXREG_COUNT
	.align		4
        /*003c*/ 	.byte	0x03, 0x1b
        /*003e*/ 	.short	0x00ff


	//----- nvinfo : EIATTR_MERCURY_ISA_VERSION
	.align		4
        /*0040*/ 	.byte	0x03, 0x5f
        /*0042*/ 	.short	0x0101


	//----- nvinfo : EIATTR_VRC_CTA_INIT_COUNT
	.align		4
        /*0044*/ 	.byte	0x02, 0x4a
	.zero		1
	.zero		1


	//----- nvinfo : EIATTR_EXIT_INSTR_OFFSETS
	.align		4
        /*0048*/ 	.byte	0x04, 0x1c
        /*004a*/ 	.short	(.L_83 - .L_82)


	//   ....[0]....
.L_82:
        /*004c*/ 	.word	0x00000070


	//   ....[1]....
        /*0050*/ 	.word	0x00000110


	//----- nvinfo : EIATTR_CBANK_PARAM_SIZE
	.align		4
.L_83:
        /*0054*/ 	.byte	0x03, 0x19
        /*0056*/ 	.short	0x0014


	//----- nvinfo : EIATTR_PARAM_CBANK
	.align		4
        /*0058*/ 	.byte	0x04, 0x0a
        /*005a*/ 	.short	(.L_85 - .L_84)
	.align		4
.L_84:
        /*005c*/ 	.word	index@(.nv.constant0._Z18constantMemoryDemoPfS_i)
        /*0060*/ 	.short	0x0380
        /*0062*/ 	.short	0x0014


	//----- nvinfo : EIATTR_SW_WAR
	.align		4
.L_85:
        /*0064*/ 	.byte	0x04, 0x36
        /*0066*/ 	.short	(.L_87 - .L_86)
.L_86:
        /*0068*/ 	.word	0x00000008
.L_87:


//--------------------- .nv.info._Z16globalMemoryDemoPfS_if --------------------------
	.section	.nv.info._Z16globalMemoryDemoPfS_if,"",@"SHT_CUDA_INFO"
	.sectionflags	@""
	.align	4


	//----- nvinfo : EIATTR_CUDA_API_VERSION
	.align		4
        /*0000*/ 	.byte	0x04, 0x37
        /*0002*/ 	.short	(.L_89 - .L_88)
.L_88:
        /*0004*/ 	.word	0x00000082


	//----- nvinfo : EIATTR_KPARAM_INFO
	.align		4
.L_89:
        /*0008*/ 	.byte	0x04, 0x17
        /*000a*/ 	.short	(.L_91 - .L_90)
.L_90:
        /*000c*/ 	.word	0x00000000
        /*0010*/ 	.short	0x0003
        /*0012*/ 	.short	0x0014
        /*0014*/ 	.byte	0x00, 0xf0, 0x11, 0x00


	//----- nvinfo : EIATTR_KPARAM_INFO
	.align		4
.L_91:
        /*0018*/ 	.byte	0x04, 0x17
        /*001a*/ 	.short	(.L_93 - .L_92)
.L_92:
        /*001c*/ 	.word	0x00000000
        /*0020*/ 	.short	0x0002
        /*0022*/ 	.short	0x0010
        /*0024*/ 	.byte	0x00, 0xf0, 0x11, 0x00


	//----- nvinfo : EIATTR_KPARAM_INFO
	.align		4
.L_93:
        /*0028*/ 	.byte	0x04, 0x17
        /*002a*/ 	.short	(.L_95 - .L_94)
.L_94:
        /*002c*/ 	.word	0x00000000
        /*0030*/ 	.short	0x0001
        /*0032*/ 	.short	0x0008
        /*0034*/ 	.byte	0x00, 0xf5, 0x21, 0x00


	//----- nvinfo : EIATTR_KPARAM_INFO
	.align		4
.L_95:
        /*0038*/ 	.byte	0x04, 0x17
        /*003a*/ 	.short	(.L_97 - .L_96)
.L_96:
        /*003c*/ 	.word	0x00000000
        /*0040*/ 	.short	0x0000
        /*0042*/ 	.short	0x0000
        /*0044*/ 	.byte	0x00, 0xf5, 0x21, 0x00


	//----- nvinfo : EIATTR_SPARSE_MMA_MASK
	.align		4
.L_97:
        /*0048*/ 	.byte	0x03, 0x50
        /*004a*/ 	.short	0x0000


	//----- nvinfo : EIATTR_MAXREG_COUNT
	.align		4
        /*004c*/ 	.byte	0x03, 0x1b
        /*004e*/ 	.short	0x00ff


	//----- nvinfo : EIATTR_MERCURY_ISA_VERSION
	.align		4
        /*0050*/ 	.byte	0x03, 0x5f
        /*0052*/ 	.short	0x0101


	//----- nvinfo : EIATTR_VRC_CTA_INIT_COUNT
	.align		4
        /*0054*/ 	.byte	0x02, 0x4a
	.zero		1
	.zero		1


	//----- nvinfo : EIATTR_EXIT_INSTR_OFFSETS
	.align		4
        /*0058*/ 	.byte	0x04, 0x1c
        /*005a*/ 	.short	(.L_99 - .L_98)


	//   ....[0]....
.L_98:
        /*005c*/ 	.word	0x00000070


	//   ....[1]....
        /*0060*/ 	.word	0x00000110


	//----- nvinfo : EIATTR_CBANK_PARAM_SIZE
	.align		4
.L_99:
        /*0064*/ 	.byte	0x03, 0x19
        /*0066*/ 	.short	0x0018


	//----- nvinfo : EIATTR_PARAM_CBANK
	.align		4
        /*0068*/ 	.byte	0x04, 0x0a
        /*006a*/ 	.short	(.L_101 - .L_100)
	.align		4
.L_100:
        /*006c*/ 	.word	index@(.nv.constant0._Z16globalMemoryDemoPfS_if)
        /*0070*/ 	.short	0x0380
        /*0072*/ 	.short	0x0018


	//----- nvinfo : EIATTR_SW_WAR
	.align		4
.L_101:
        /*0074*/ 	.byte	0x04, 0x36
        /*0076*/ 	.short	(.L_103 - .L_102)
.L_102:
        /*0078*/ 	.word	0x00000008
.L_103:


//--------------------- .nv.callgraph             --------------------------
	.section	.nv.callgraph,"",@"SHT_CUDA_CALLGRAPH"
	.align	4
	.sectionentsize	8
	.align		4
        /*0000*/ 	.word	0x00000000
	.align		4
        /*0004*/ 	.word	0xffffffff
	.align		4
        /*0008*/ 	.word	0x00000000
	.align		4
        /*000c*/ 	.word	0xfffffffe
	.align		4
        /*0010*/ 	.word	0x00000000
	.align		4
        /*0014*/ 	.word	0xfffffffd
	.align		4
        /*0018*/ 	.word	0x00000000
	.align		4
        /*001c*/ 	.word	0xfffffffc


//--------------------- .nv.constant3             --------------------------
	.section	.nv.constant3,"a",@progbits
	.align	4
.nv.constant3:
	.type		d_constantValue,@object
	.size		d_constantValue,(d_constantArray - d_constantValue)
d_constantValue:
	.zero		4
	.type		d_constantArray,@object
	.size		d_constantArray,(.L_1 - d_constantArray)
d_constantArray:
	.zero		1024
.L_1:


//--------------------- .text._Z18compareMemoryTypesPfS_i --------------------------
	.section	.text._Z18compareMemoryTypesPfS_i,"ax",@progbits
	.align	128
        .global         _Z18compareMemoryTypesPfS_i
        .type           _Z18compareMemoryTypesPfS_i,@function
        .size           _Z18compareMemoryTypesPfS_i,(.L_x_5 - _Z18compareMemoryTypesPfS_i)
        .other          _Z18compareMemoryTypesPfS_i,@"STO_CUDA_ENTRY STV_DEFAULT"
_Z18compareMemoryTypesPfS_i:
.text._Z18compareMemoryTypesPfS_i:
[----:B------:R-:W-:Y:S01]  /*0000*/  LDC R1, c[0x0][0x37c] ;  /* 0x0000df00ff017b82 */ /* 0x000fe20000000800 */
[----:B------:R-:W0:Y:S07]  /*0010*/  S2R R0, SR_TID.X ;  /* 0x0000000000007919 */ /* 0x000e2e0000002100 */
[----:B------:R-:W0:Y:S01]  /*0020*/  S2UR UR4, SR_CTAID.X ;  /* 0x00000000000479c3 */ /* 0x000e220000002500 */
[----:B------:R-:W1:Y:S07]  /*0030*/  LDCU UR5, c[0x0][0x390] ;  /* 0x00007200ff0577ac */ /* 0x000e6e0008000800 */
[----:B------:R-:W0:Y:S02]  /*0040*/  LDC R7, c[0x0][0x360] ;  /* 0x0000d800ff077b82 */ /* 0x000e240000000800 */
[----:B0-----:R-:W-:-:S05]  /*0050*/  IMAD R7, R7, UR4, R0 ;  /* 0x0000000407077c24 */ /* 0x001fca000f8e0200 */
[----:B-1----:R-:W-:-:S13]  /*0060*/  ISETP.GE.AND P0, PT, R7, UR5, PT ;  /* 0x0000000507007c0c */ /* 0x002fda000bf06270 */
[----:B------:R-:W-:Y:S05]  /*0070*/  @P0 EXIT ;  /* 0x000000000000094d */ /* 0x000fea0003800000 */
[----:B------:R-:W0:Y:S01]  /*0080*/  LDC.64 R2, c[0x0][0x380] ;  /* 0x0000e000ff027b82 */ /* 0x000e220000000a00 */
[----:B------:R-:W1:Y:S01]  /*0090*/  LDCU.64 UR4, c[0x0][0x358] ;  /* 0x00006b00ff0477ac */ /* 0x000e620008000a00 */
[----:B------:R-:W2:Y:S06]  /*00a0*/  LDCU UR6, c[0x3][URZ] ;  /* 0x00c00000ff0677ac */ /* 0x000eac0008000800 */
[----:B------:R-:W3:Y:S01]  /*00b0*/  LDC.64 R4, c[0x0][0x388] ;  /* 0x0000e200ff047b82 */ /* 0x000ee20000000a00 */
[----:B0-----:R-:W-:-:S06]  /*00c0*/  IMAD.WIDE R2, R7, 0x4, R2 ;  /* 0x0000000407027825 */ /* 0x001fcc00078e0202 */
[----:B-1----:R-:W2:Y:S01]  /*00d0*/  LDG.E R2, desc[UR4][R2.64] ;  /* 0x0000000402027981 */ /* 0x002ea2000c1e1900 */
[----:B---3--:R-:W-:-:S04]  /*00e0*/  IMAD.WIDE R4, R7, 0x4, R4 ;  /* 0x0000000407047825 */ /* 0x008fc800078e0204 */
[----:B--2---:R-:W-:-:S05]  /*00f0*/  FADD R7, R2, UR6 ;  /* 0x0000000602077e21 */ /* 0x004fca0008000000 */
[----:B------:R-:W-:Y:S01]  /*0100*/  STG.E desc[UR4][R4.64], R7 ;  /* 0x0000000704007986 */ /* 0x000fe2000c101904 */
[----:B------:R-:W-:Y:S05]  /*0110*/  EXIT ;  /* 0x000000000000794d */ /* 0x000fea0003800000 */
.L_x_0:
[----:B------:R-:W-:-:S00]  /*0120*/  BRA `(.L_x_0) ;  /* 0xfffffffc00fc7947 */ /* 0x000fc0000383ffff */
[----:B------:R-:W-:-:S00]  /*0130*/  NOP ;  /* 0x0000000000007918 */ /* 0x000fc00000000000 */
        /* <DEDUP_REMOVED lines=12> */
.L_x_5:


//--------------------- .text._Z15localMemoryDemoPfi --------------------------
	.section	.text._Z15localMemoryDemoPfi,"ax",@progbits
	.align	128
        .global         _Z15localMemoryDemoPfi
        .type           _Z15localMemoryDemoPfi,@function
        .size           _Z15localMemoryDemoPfi,(.L_x_6 - _Z15localMemoryDemoPfi)
        .other          _Z15localMemoryDemoPfi,@"STO_CUDA_ENTRY STV_DEFAULT"
_Z15localMemoryDemoPfi:
.text._Z15localMemoryDemoPfi:
        /* <DEDUP_REMOVED lines=8> */
[----:B------:R-:W0:Y:S01]  /*0080*/  LDC R0, c[0x0][0x360] ;  /* 0x0000d800ff007b82 */ /* 0x000e220000000800 */
[----:B------:R-:W1:Y:S01]  /*0090*/  LDCU.64 UR4, c[0x0][0x358] ;  /* 0x00006b00ff0477ac */ /* 0x000e620008000a00 */
[----:B0-----:R-:W-:-:S05]  /*00a0*/  IMAD R0, R0, UR6, R3 ;  /* 0x0000000600007c24 */ /* 0x001fca000f8e0203 */
[C---:B------:R-:W-:Y:S02]  /*00b0*/  SHF.L.U32 R3, R0.reuse, 0x1, RZ ;  /* 0x0000000100037819 */ /* 0x040fe400000006ff */
[-C--:B------:R-:W-:Y:S02]  /*00c0*/  I2FP.F32.S32 R2, R0.reuse ;  /* 0x0000000000027245 */ /* 0x080fe40000201400 */
[C---:B------:R-:W-:Y:S02]  /*00d0*/  LEA R4, R0.reuse, R0, 0x1 ;  /* 0x0000000000047211 */ /* 0x040fe400078e08ff */
[----:B------:R-:W-:Y:S02]  /*00e0*/  I2FP.F32.S32 R3, R3 ;  /* 0x0000000300037245 */ /* 0x000fe40000201400 */
[----:B------:R-:W-:Y:S02]  /*00f0*/  SHF.L.U32 R5, R0, 0x2, RZ ;  /* 0x0000000200057819 */ /* 0x000fe400000006ff */
[----:B------:R-:W-:Y:S01]  /*0100*/  I2FP.F32.S32 R4, R4 ;  /* 0x0000000400047245 */ /* 0x000fe20000201400 */
[----:B------:R-:W-:Y:S01]  /*0110*/  FADD R3, R2, R3 ;  /* 0x0000000302037221 */ /* 0x000fe20000000000 */
[----:B------:R-:W-:-:S02]  /*0120*/  LEA R2, R0, R0, 0x2 ;  /* 0x0000000000027211 */ /* 0x000fc400078e10ff */
[----:B------:R-:W-:Y:S01]  /*0130*/  I2FP.F32.S32 R5, R5 ;  /* 0x0000000500057245 */ /* 0x000fe20000201400 */
[----:B------:R-:W-:Y:S01]  /*0140*/  FADD R4, R4, R3 ;  /* 0x0000000304047221 */ /* 0x000fe20000000000 */
[C---:B------:R-:W-:Y:S01]  /*0150*/  IMAD R3, R0.reuse, 0x6, RZ ;  /* 0x0000000600037824 */ /* 0x040fe200078e02ff */
[----:B------:R-:W-:Y:S02]  /*0160*/  I2FP.F32.S32 R2, R2 ;  /* 0x0000000200027245 */ /* 0x000fe40000201400 */
[----:B------:R-:W-:Y:S01]  /*0170*/  FADD R5, R5, R4 ;  /* 0x0000000405057221 */ /* 0x000fe20000000000 */
[----:B------:R-:W-:Y:S02]  /*0180*/  LEA R4, R0, -R0, 0x3 ;  /* 0x8000000000047211 */ /* 0x000fe400078e18ff */
[----:B------:R-:W-:Y:S01]  /*0190*/  I2FP.F32.S32 R3, R3 ;  /* 0x0000000300037245 */ /* 0x000fe20000201400 */
[----:B------:R-:W-:Y:S01]  /*01a0*/  FADD R6, R2, R5 ;  /* 0x0000000502067221 */ /* 0x000fe20000000000 */
[----:B------:R-:W-:-:S02]  /*01b0*/  SHF.L.U32 R2, R0, 0x3, RZ ;  /* 0x0000000300027819 */ /* 0x000fc400000006ff */
[----:B------:R-:W-:Y:S01]  /*01c0*/  I2FP.F32.S32 R4, R4 ;  /* 0x0000000400047245 */ /* 0x000fe20000201400 */
[----:B------:R-:W-:Y:S01]  /*01d0*/  FADD R5, R3, R6 ;  /* 0x0000000603057221 */ /* 0x000fe20000000000 */
[----:B------:R-:W-:Y:S02]  /*01e0*/  LEA R3, R0, R0, 0x3 ;  /* 0x0000000000037211 */ /* 0x000fe400078e18ff */
[----:B------:R-:W-:Y:S01]  /*01f0*/  I2FP.F32.S32 R2, R2 ;  /* 0x0000000200027245 */ /* 0x000fe20000201400 */
[----:B------:R-:W-:Y:S01]  /*0200*/  FADD R5, R4, R5 ;  /* 0x0000000504057221 */ /* 0x000fe20000000000 */
[----:B------:R-:W-:Y:S01]  /*0210*/  IMAD R4, R0, 0xa, RZ ;  /* 0x0000000a00047824 */ /* 0x000fe200078e02ff */
[----:B------:R-:W-:Y:S02]  /*0220*/  I2FP.F32.S32 R3, R3 ;  /* 0x0000000300037245 */ /* 0x000fe40000201400 */
[----:B------:R-:W-:Y:S01]  /*0230*/  FADD R6, R2, R5 ;  /* 0x0000000502067221 */ /* 0x000fe20000000000 */
[----:B------:R-:W-:Y:S01]  /*0240*/  IMAD R2, R0, 0xb, RZ ;  /* 0x0000000b00027824 */ /* 0x000fe200078e02ff */
[----:B------:R-:W-:-:S02]  /*0250*/  I2FP.F32.S32 R4, R4 ;  /* 0x0000000400047245 */ /* 0x000fc40000201400 */
[----:B------:R-:W-:Y:S01]  /*0260*/  FADD R5, R3, R6 ;  /* 0x0000000603057221 */ /* 0x000fe20000000000 */
[----:B------:R-:W-:Y:S01]  /*0270*/  IMAD R3, R0, 0xc, RZ ;  /* 0x0000000c00037824 */ /* 0x000fe200078e02ff */
[----:B------:R-:W-:Y:S02]  /*0280*/  I2FP.F32.S32 R2, R2 ;  /* 0x0000000200027245 */ /* 0x000fe40000201400 */
[----:B------:R-:W-:Y:S01]  /*0290*/  FADD R5, R4, R5 ;  /* 0x0000000504057221 */ /* 0x000fe20000000000 */
[----:B------:R-:W-:Y:S01]  /*02a0*/  IMAD R4, R0, 0xd, RZ ;  /* 0x0000000d00047824 */ /* 0x000fe200078e02ff */
[----:B------:R-:W-:Y:S02]  /*02b0*/  I2FP.F32.S32 R3, R3 ;  /* 0x0000000300037245 */ /* 0x000fe40000201400 */
[----:B------:R-:W-:Y:S01]  /*02c0*/  FADD R6, R2, R5 ;  /* 0x0000000502067221 */ /* 0x000fe20000000000 */
[----:B------:R-:W-:Y:S01]  /*02d0*/  IMAD R2, R0, 0xe, RZ ;  /* 0x0000000e00027824 */ /* 0x000fe200078e02ff */
[----:B------:R-:W-:-:S02]  /*02e0*/  I2FP.F32.S32 R4, R4 ;  /* 0x0000000400047245 */ /* 0x000fc40000201400 */
[----:B------:R-:W-:Y:S01]  /*02f0*/  FADD R5, R3, R6 ;  /* 0x0000000603057221 */ /* 0x000fe20000000000 */
[----:B------:R-:W-:Y:S02]  /*0300*/  LEA R3, R0, -R0, 0x4 ;  /* 0x8000000000037211 */ /* 0x000fe400078e20ff */
[----:B------:R-:W-:Y:S01]  /*0310*/  I2FP.F32.S32 R2, R2 ;  /* 0x0000000200027245 */ /* 0x000fe20000201400 */
[----:B------:R-:W-:Y:S01]  /*0320*/  FADD R5, R4, R5 ;  /* 0x0000000504057221 */ /* 0x000fe20000000000 */
[----:B------:R-:W-:Y:S02]  /*0330*/  SHF.L.U32 R4, R0, 0x4, RZ ;  /* 0x0000000400047819 */ /* 0x000fe400000006ff */
[----:B------:R-:W-:Y:S01]  /*0340*/  I2FP.F32.S32 R3, R3 ;  /* 0x0000000300037245 */ /* 0x000fe20000201400 */
[----:B------:R-:W-:Y:S01]  /*0350*/  FADD R6, R2, R5 ;  /* 0x0000000502067221 */ /* 0x000fe20000000000 */
[C---:B------:R-:W-:Y:S02]  /*0360*/  LEA R2, R0.reuse, R0, 0x4 ;  /* 0x0000000000027211 */ /* 0x040fe400078e20ff */
[----:B------:R-:W-:Y:S01]  /*0370*/  I2FP.F32.S32 R4, R4 ;  /* 0x0000000400047245 */ /* 0x000fe20000201400 */
[----:B------:R-:W-:Y:S01]  /*0380*/  FADD R5, R3, R6 ;  /* 0x0000000603057221 */ /* 0x000fe20000000000 */
[----:B------:R-:W-:Y:S01]  /*0390*/  IMAD R3, R0, 0x12, RZ ;  /* 0x0000001200037824 */ /* 0x000fe200078e02ff */
[----:B------:R-:W-:-:S02]  /*03a0*/  I2FP.F32.S32 R2, R2 ;  /* 0x0000000200027245 */ /* 0x000fc40000201400 */
[----:B------:R-:W-:Y:S01]  /*03b0*/  FADD R5, R4, R5 ;  /* 0x0000000504057221 */ /* 0x000fe20000000000 */
[----:B------:R-:W-:Y:S01]  /*03c0*/  IMAD R4, R0, 0x13, RZ ;  /* 0x0000001300047824 */ /* 0x000fe200078e02ff */
[----:B------:R-:W-:Y:S02]  /*03d0*/  I2FP.F32.S32 R3, R3 ;  /* 0x0000000300037245 */ /* 0x000fe40000201400 */
[----:B------:R-:W-:Y:S01]  /*03e0*/  FADD R6, R2, R5 ;  /* 0x0000000502067221 */ /* 0x000fe20000000000 */
[C---:B------:R-:W-:Y:S01]  /*03f0*/  IMAD R2, R0.reuse, 0x14, RZ ;  /* 0x0000001400027824 */ /* 0x040fe200078e02ff */
        /* <DEDUP_REMOVED lines=35> */
[C---:B------:R-:W-:Y:S02]  /*0630*/  SHF.L.U32 R2, R0.reuse, 0x5, RZ ;  /* 0x0000000500027819 */ /* 0x040fe400000006ff */
[----:B------:R-:W-:Y:S01]  /*0640*/  I2FP.F32.S32 R4, R4 ;  /* 0x0000000400047245 */ /* 0x000fe20000201400 */
[----:B------:R-:W-:Y:S01]  /*0650*/  FADD R5, R3, R6 ;  /* 0x0000000603057221 */ /* 0x000fe20000000000 */
[----:B------:R-:W-:Y:S02]  /*0660*/  LEA R3, R0, R0, 0x5 ;  /* 0x0000000000037211 */ /* 0x000fe400078e28ff */
[----:B------:R-:W-:Y:S01]  /*0670*/  I2FP.F32.S32 R2, R2 ;  /* 0x0000000200027245 */ /* 0x000fe20000201400 */
[----:B------:R-:W-:Y:S01]  /*0680*/  FADD R5, R4, R5 ;  /* 0x0000000504057221 */ /* 0x000fe20000000000 */
[----:B------:R-:W-:Y:S01]  /*0690*/  IMAD R4, R0, 0x22, RZ ;  /* 0x0000002200047824 */ /* 0x000fe200078e02ff */
[----:B------:R-:W-:-:S02]  /*06a0*/  I2FP.F32.S32 R3, R3 ;  /* 0x0000000300037245 */ /* 0x000fc40000201400 */
[----:B------:R-:W-:Y:S01]  /*06b0*/  FADD R6, R2, R5 ;  /* 0x0000000502067221 */ /* 0x000fe20000000000 */
[C---:B------:R-:W-:Y:S01]  /*06c0*/  IMAD R2, R0.reuse, 0x23, RZ ;  /* 0x0000002300027824 */ /* 0x040fe200078e02ff */
        /* <DEDUP_REMOVED lines=65> */
[C---:B------:R-:W-:Y:S01]  /*0ae0*/  IMAD R3, R0.reuse, 0x39, RZ ;  /* 0x0000003900037824 */ /* 0x040fe200078e02ff */
[----:B------:R-:W-:Y:S01]  /*0af0*/  I2FP.F32.S32 R2, R2 ;  /* 0x0000000200027245 */ /* 0x000fe20000201400 */
[----:B------:R-:W-:Y:S02]  /*0b00*/  IMAD R6, R0, 0x3b, RZ ;  /* 0x0000003b00067824 */ /* 0x000fe400078e02ff */
[----:B------:R-:W-:Y:S01]  /*0b10*/  FADD R7, R4, R5 ;  /* 0x0000000504077221 */ /* 0x000fe20000000000 */
[----:B------:R-:W-:Y:S01]  /*0b20*/  IMAD R5, R0, 0x3a, RZ ;  /* 0x0000003a00057824 */ /* 0x000fe200078e02ff */
[----:B------:R-:W-:-:S02]  /*0b30*/  I2FP.F32.S32 R4, R3 ;  /* 0x0000000300047245 */ /* 0x000fc40000201400 */
[----:B------:R-:W-:Y:S01]  /*0b40*/  FADD R7, R2, R7 ;  /* 0x0000000702077221 */ /* 0x000fe20000000000 */
[----:B------:R-:W-:Y:S01]  /*0b50*/  I2FP.F32.S32 R6, R6 ;  /* 0x0000000600067245 */ /* 0x000fe20000201400 */
[----:B------:R-:W0:Y:S01]  /*0b60*/  LDC.64 R2, c[0x0][0x380] ;  /* 0x0000e000ff027b82 */ /* 0x000e220000000a00 */
[----:B------:R-:W-:Y:S01]  /*0b70*/  I2FP.F32.S32 R5, R5 ;  /* 0x0000000500057245 */ /* 0x000fe20000201400 */
[----:B------:R-:W-:Y:S01]  /*0b80*/  FADD R8, R4, R7 ;  /* 0x0000000704087221 */ /* 0x000fe20000000000 */
[----:B------:R-:W-:-:S03]  /*0b90*/  IMAD R4, R0, 0x3c, RZ ;  /* 0x0000003c00047824 */ /* 0x000fc600078e02ff */
[----:B------:R-:W-:Y:S01]  /*0ba0*/  FADD R7, R5, R8 ;  /* 0x0000000805077221 */ /* 0x000fe20000000000 */
[----:B------:R-:W-:Y:S01]  /*0bb0*/  IMAD R5, R0, 0x3d, RZ ;  /* 0x0000003d00057824 */ /* 0x000fe200078e02ff */
[----:B------:R-:W-:Y:S02]  /*0bc0*/  I2FP.F32.S32 R4, R4 ;  /* 0x0000000400047245 */ /* 0x000fe40000201400 */
[----:B------:R-:W-:Y:S01]  /*0bd0*/  FADD R7, R6, R7 ;  /* 0x0000000706077221 */ /* 0x000fe20000000000 */
[----:B------:R-:W-:Y:S01]  /*0be0*/  IMAD R6, R0, 0x3e, RZ ;  /* 0x0000003e00067824 */ /* 0x000fe200078e02ff */
[----:B------:R-:W-:Y:S02]  /*0bf0*/  I2FP.F32.S32 R5, R5 ;  /* 0x0000000500057245 */ /* 0x000fe40000201400 */
[----:B------:R-:W-:Y:S01]  /*0c00*/  FADD R8, R4, R7 ;  /* 0x0000000704087221 */ /* 0x000fe20000000000 */
[----:B------:R-:W-:Y:S02]  /*0c10*/  LEA R4, R0, -R0, 0x6 ;  /* 0x8000000000047211 */ /* 0x000fe400078e30ff */
[----:B------:R-:W-:Y:S01]  /*0c20*/  I2FP.F32.S32 R6, R6 ;  /* 0x0000000600067245 */ /* 0x000fe20000201400 */
[----:B------:R-:W-:Y:S01]  /*0c30*/  FADD R5, R5, R8 ;  /* 0x0000000805057221 */ /* 0x000fe20000000000 */
[----:B------:R-:W-:-:S03]  /*0c40*/  I2FP.F32.S32 R4, R4 ;  /* 0x0000000400047245 */ /* 0x000fc60000201400 */
[----:B------:R-:W-:Y:S01]  /*0c50*/  FADD R5, R6, R5 ;  /* 0x0000000506057221 */ /* 0x000fe20000000000 */
[----:B0-----:R-:W-:-:S04]  /*0c60*/  IMAD.WIDE R2, R0, 0x4, R2 ;  /* 0x0000000400027825 */ /* 0x001fc800078e0202 */
[----:B------:R-:W-:-:S05]  /*0c70*/  FADD R5, R4, R5 ;  /* 0x0000000504057221 */ /* 0x000fca0000000000 */
[----:B-1----:R-:W-:Y:S01]  /*0c80*/  STG.E desc[UR4][R2.64], R5 ;  /* 0x0000000502007986 */ /* 0x002fe2000c101904 */
[----:B------:R-:W-:Y:S05]  /*0c90*/  EXIT ;  /* 0x000000000000794d */ /* 0x000fea0003800000 */
.L_x_1:
        /* <DEDUP_REMOVED lines=14> */
.L_x_6:


//--------------------- .text._Z17constantArrayDemoPfS_ii --------------------------
	.section	.text._Z17constantArrayDemoPfS_ii,"ax",@progbits
	.align	128
        .global         _Z17constantArrayDemoPfS_ii
        .type           _Z17constantArrayDemoPfS_ii,@function
        .size           _Z17constantArrayDemoPfS_ii,(.L_x_7 - _Z17constantArrayDemoPfS_ii)
        .other          _Z17constantArrayDemoPfS_ii,@"STO_CUDA_ENTRY STV_DEFAULT"
_Z17constantArrayDemoPfS_ii:
.text._Z17constantArrayDemoPfS_ii:
        /* <DEDUP_REMOVED lines=13> */
[----:B-1----:R-:W4:Y:S01]  /*00d0*/  LDG.E R2, desc[UR6][R2.64] ;  /* 0x0000000602027981 */ /* 0x002f22000c1e1900 */
[----:B------:R-:W-:Y:S01]  /*00e0*/  UMOV UR5, 0x4 ;  /* 0x0000000400057882 */ /* 0x000fe20000000000 */
[----:B---3--:R-:W-:Y:S01]  /*00f0*/  IMAD.WIDE R4, R7, 0x4, R4 ;  /* 0x0000000407047825 */ /* 0x008fe200078e0204 */
[----:B--2---:R-:W-:-:S12]  /*0100*/  ULEA UR4, UR4, UR5, 0x2 ;  /* 0x0000000504047291 */ /* 0x004fd8000f8e10ff */
[----:B------:R-:W4:Y:S02]  /*0110*/  LDCU UR4, c[0x3][UR4] ;  /* 0x00c00000040477ac */ /* 0x000f240008000800 */
[----:B----4-:R-:W-:-:S05]  /*0120*/  FMUL R7, R2, UR4 ;  /* 0x0000000402077c20 */ /* 0x010fca0008400000 */
[----:B------:R-:W-:Y:S01]  /*0130*/  STG.E desc[UR6][R4.64], R7 ;  /* 0x0000000704007986 */ /* 0x000fe2000c101906 */
[----:B------:R-:W-:Y:S05]  /*0140*/  EXIT ;  /* 0x000000000000794d */ /* 0x000fea0003800000 */
.L_x_2:
        /* <DEDUP_REMOVED lines=11> */
.L_x_7:


//--------------------- .text._Z18constantMemoryDemoPfS_i --------------------------
	.section	.text._Z18constantMemoryDemoPfS_i,"ax",@progbits
	.align	128
        .global         _Z18constantMemoryDemoPfS_i
        .type           _Z18constantMemoryDemoPfS_i,@function
        .size           _Z18constantMemoryDemoPfS_i,(.L_x_8 - _Z18constantMemoryDemoPfS_i)
        .other          _Z18constantMemoryDemoPfS_i,@"STO_CUDA_ENTRY STV_DEFAULT"
_Z18constantMemoryDemoPfS_i:
.text._Z18constantMemoryDemoPfS_i:
        /* <DEDUP_REMOVED lines=15> */
[----:B--2---:R-:W-:-:S05]  /*00f0*/  FMUL R7, R2, UR6 ;  /* 0x0000000602077c20 */ /* 0x004fca0008400000 */
[----:B------:R-:W-:Y:S01]  /*0100*/  STG.E desc[UR4][R4.64], R7 ;  /* 0x0000000704007986 */ /* 0x000fe2000c101904 */
[----:B------:R-:W-:Y:S05]  /*0110*/  EXIT ;  /* 0x000000000000794d */ /* 0x000fea0003800000 */
.L_x_3:
        /* <DEDUP_REMOVED lines=14> */
.L_x_8:


//--------------------- .text._Z16globalMemoryDemoPfS_if --------------------------
	.section	.text._Z16globalMemoryDemoPfS_if,"ax",@progbits
	.align	128
        .global         _Z16globalMemoryDemoPfS_if
        .type           _Z16globalMemoryDemoPfS_if,@function
        .size           _Z16globalMemoryDemoPfS_if,(.L_x_9 - _Z16globalMemoryDemoPfS_if)
        .other          _Z16globalMemoryDemoPfS_if,@"STO_CUDA_ENTRY STV_DEFAULT"
_Z16globalMemoryDemoPfS_if:
.text._Z16globalMemoryDemoPfS_if:
        /* <DEDUP_REMOVED lines=18> */
.L_x_4:
        /* <DEDUP_REMOVED lines=14> */
.L_x_9:


//--------------------- .nv.shared.reserved.0     --------------------------
	.section	.nv.shared.reserved.0,"aw",@nobits
	.weak		__nv_reservedSMEM_offset_0_alias
	.size		__nv_reservedSMEM_offset_0_alias, 0, 64
	.other		__nv_reservedSMEM_offset_0_alias,@"STO_CUDA_RESERVED_SHARED STV_DEFAULT"
__nv_reservedSMEM_offset_0_alias:
	.zero		0
	.zero		64


//--------------------- .nv.constant0._Z18compareMemoryTypesPfS_i --------------------------
	.section	.nv.constant0._Z18compareMemoryTypesPfS_i,"a",@progbits
	.sectionflags	@""
	.align	4
.nv.constant0._Z18compareMemoryTypesPfS_i:
	.zero		916


//--------------------- .nv.constant0._Z15localMemoryDemoPfi --------------------------
	.section	.nv.constant0._Z15localMemoryDemoPfi,"a",@progbits
	.sectionflags	@""
	.align	4
.nv.constant0._Z15localMemoryDemoPfi:
	.zero		908


//--------------------- .nv.constant0._Z17constantArrayDemoPfS_ii --------------------------
	.section	.nv.constant0._Z17constantArrayDemoPfS_ii,"a",@progbits
	.sectionflags	@""
	.align	4
.nv.constant0._Z17constantArrayDemoPfS_ii:
	.zero		920


//--------------------- .nv.constant0._Z18constantMemoryDemoPfS_i --------------------------
	.section	.nv.constant0._Z18constantMemoryDemoPfS_i,"a",@progbits
	.sectionflags	@""
	.align	4
.nv.constant0._Z18constantMemoryDemoPfS_i:
	.zero		916


//--------------------- .nv.constant0._Z16globalMemoryDemoPfS_if --------------------------
	.section	.nv.constant0._Z16globalMemoryDemoPfS_if,"a",@progbits
	.sectionflags	@""
	.align	4
.nv.constant0._Z16globalMemoryDemoPfS_if:
	.zero		920


//--------------------- SYMBOLS --------------------------

	.type		.nv.reservedSmem.offset0,@object
	.size		.nv.reservedSmem.offset0,0x4
